//
// Generated by NVIDIA NVVM Compiler
//
// Compiler Build ID: CL-36424714
// Cuda compilation tools, release 13.0, V13.0.88
// Based on NVVM 20.0.0
//

.version 9.0
.target sm_100
.address_size 64

	// .globl	_Z16reduction_kernelPdS_i

.visible .entry _Z16reduction_kernelPdS_i(
	.param .u64 .ptr .align 1 _Z16reduction_kernelPdS_i_param_0,
	.param .u64 .ptr .align 1 _Z16reduction_kernelPdS_i_param_1,
	.param .u32 _Z16reduction_kernelPdS_i_param_2
)
{
	.reg .pred 	%p<18>;
	.reg .b32 	%r<40>;
	.reg .b64 	%rd<13>;
	.reg .b64 	%fd<48>;

	ld.param.u64 	%rd2, [_Z16reduction_kernelPdS_i_param_0];
	ld.param.u64 	%rd3, [_Z16reduction_kernelPdS_i_param_1];
	ld.param.u32 	%r10, [_Z16reduction_kernelPdS_i_param_2];
	cvta.to.global.u64 	%rd1, %rd3;
	mov.u32 	%r1, %tid.x;
	mov.u32 	%r2, %ntid.x;
	mov.u32 	%r11, %ctaid.x;
	mad.lo.s32 	%r39, %r2, %r11, %r1;
	setp.ge.s32 	%p1, %r39, %r10;
	mov.f64 	%fd47, 0d0000000000000000;
	@%p1 bra 	$L__BB0_12;
	mov.u32 	%r12, %nctaid.x;
	mul.lo.s32 	%r4, %r12, %r2;
	mov.f64 	%fd39, 0d0000000000000000;
	mov.f64 	%fd40, %fd39;
	mov.f64 	%fd41, %fd39;
	mov.f64 	%fd42, %fd39;
$L__BB0_2:
	setp.ge.u32 	%p2, %r39, %r10;
	mov.f64 	%fd43, 0d0000000000000000;
	@%p2 bra 	$L__BB0_4;
	mul.wide.u32 	%rd4, %r39, 8;
	add.s64 	%rd5, %rd1, %rd4;
	ld.global.f64 	%fd43, [%rd5];
$L__BB0_4:
	add.f64 	%fd42, %fd43, %fd42;
	add.s32 	%r6, %r4, %r39;
	setp.ge.u32 	%p3, %r6, %r10;
	mov.f64 	%fd44, 0d0000000000000000;
	@%p3 bra 	$L__BB0_6;
	mul.wide.u32 	%rd6, %r6, 8;
	add.s64 	%rd7, %rd1, %rd6;
	ld.global.f64 	%fd44, [%rd7];
$L__BB0_6:
	add.f64 	%fd41, %fd44, %fd41;
	add.s32 	%r7, %r6, %r4;
	setp.ge.u32 	%p4, %r7, %r10;
	mov.f64 	%fd45, 0d0000000000000000;
	@%p4 bra 	$L__BB0_8;
	mul.wide.u32 	%rd8, %r7, 8;
	add.s64 	%rd9, %rd1, %rd8;
	ld.global.f64 	%fd45, [%rd9];
$L__BB0_8:
	add.f64 	%fd40, %fd45, %fd40;
	add.s32 	%r8, %r7, %r4;
	setp.ge.u32 	%p5, %r8, %r10;
	mov.f64 	%fd46, 0d0000000000000000;
	@%p5 bra 	$L__BB0_10;
	mul.wide.u32 	%rd10, %r8, 8;
	add.s64 	%rd11, %rd1, %rd10;
	ld.global.f64 	%fd46, [%rd11];
$L__BB0_10:
	add.f64 	%fd39, %fd46, %fd39;
	add.s32 	%r39, %r8, %r4;
	setp.lt.s32 	%p6, %r39, %r10;
	@%p6 bra 	$L__BB0_2;
	add.f64 	%fd26, %fd41, %fd42;
	add.f64 	%fd27, %fd40, %fd26;
	add.f64 	%fd47, %fd39, %fd27;
$L__BB0_12:
	// begin inline asm
	mov.b64 {%r13,%r14}, %fd47;
	// end inline asm
	shfl.sync.down.b32	%r16|%p7, %r14, 16, 31, -1;
	shfl.sync.down.b32	%r15|%p8, %r13, 16, 31, -1;
	// begin inline asm
	mov.b64 %fd29, {%r15,%r16};
	// end inline asm
	add.f64 	%fd30, %fd47, %fd29;
	// begin inline asm
	mov.b64 {%r17,%r18}, %fd30;
	// end inline asm
	shfl.sync.down.b32	%r20|%p9, %r18, 8, 31, -1;
	shfl.sync.down.b32	%r19|%p10, %r17, 8, 31, -1;
	// begin inline asm
	mov.b64 %fd31, {%r19,%r20};
	// end inline asm
	add.f64 	%fd32, %fd30, %fd31;
	// begin inline asm
	mov.b64 {%r21,%r22}, %fd32;
	// end inline asm
	shfl.sync.down.b32	%r24|%p11, %r22, 4, 31, -1;
	shfl.sync.down.b32	%r23|%p12, %r21, 4, 31, -1;
	// begin inline asm
	mov.b64 %fd33, {%r23,%r24};
	// end inline asm
	add.f64 	%fd34, %fd32, %fd33;
	// begin inline asm
	mov.b64 {%r25,%r26}, %fd34;
	// end inline asm
	shfl.sync.down.b32	%r28|%p13, %r26, 2, 31, -1;
	shfl.sync.down.b32	%r27|%p14, %r25, 2, 31, -1;
	// begin inline asm
	mov.b64 %fd35, {%r27,%r28};
	// end inline asm
	add.f64 	%fd36, %fd34, %fd35;
	// begin inline asm
	mov.b64 {%r29,%r30}, %fd36;
	// end inline asm
	shfl.sync.down.b32	%r32|%p15, %r30, 1, 31, -1;
	shfl.sync.down.b32	%r31|%p16, %r29, 1, 31, -1;
	// begin inline asm
	mov.b64 %fd37, {%r31,%r32};
	// end inline asm
	add.f64 	%fd19, %fd36, %fd37;
	mov.u32 	%r33, %tid.y;
	mov.u32 	%r34, %tid.z;
	mov.u32 	%r35, %ntid.y;
	mad.lo.s32 	%r36, %r34, %r35, %r33;
	mad.lo.s32 	%r37, %r36, %r2, %r1;
	and.b32  	%r38, %r37, 31;
	setp.ne.s32 	%p17, %r38, 0;
	@%p17 bra 	$L__BB0_14;
	cvta.to.global.u64 	%rd12, %rd2;
	atom.global.add.f64 	%fd38, [%rd12], %fd19;
$L__BB0_14:
	ret;

}


// ===== COMPILED SASS (sm_100) =====

	.target	sm_100

	.elftype	@"ET_EXEC"


//--------------------- .note.nv.tkinfo           --------------------------
	.section	.note.nv.tkinfo,"",@"SHT_NOTE"
	.sectionflags	@"SHF_NOTE_NV_TKINFO"
	.tkinfo
        /*0018*/ 	.word	0x00000002
        /*0030*/ 	.string	""
        /*0030*/ 	.string	"ptxas"
        /*0030*/ 	.string	"Cuda compilation tools, release 13.0, V13.0.88"
        /*0030*/ 	.string	"Build cuda_13.0.r13.0/compiler.36424714_0"
        /*0030*/ 	.string	"-arch sm_100 -m 64 "



//--------------------- .note.nv.cuinfo           --------------------------
	.section	.note.nv.cuinfo,"",@"SHT_NOTE"
	.sectionflags	@"SHF_NOTE_NV_CUINFO"
        /*0018*/ 	.short	0x0002
        /*001a*/ 	.short	0x0064
        /*001c*/ 	.short	0x0082
	.zero		2


//--------------------- .nv.info                  --------------------------
	.section	.nv.info,"",@"SHT_CUDA_INFO"
	.align	4


	//----- nvinfo : EIATTR_REGCOUNT
	.align		4
        /*0000*/ 	.byte	0x04, 0x2f
        /*0002*/ 	.short	(.L_1 - .L_0)
	.align		4
.L_0:
        /*0004*/ 	.word	index@(_Z16reduction_kernelPdS_i)
        /*0008*/ 	.word	0x0000001e


	//----- nvinfo : EIATTR_FRAME_SIZE
	.align		4
.L_1:
        /*000c*/ 	.byte	0x04, 0x11
        /*000e*/ 	.short	(.L_3 - .L_2)
	.align		4
.L_2:
        /*0010*/ 	.word	index@(_Z16reduction_kernelPdS_i)
        /*0014*/ 	.word	0x00000000


	//----- nvinfo : EIATTR_MIN_STACK_SIZE
	.align		4
.L_3:
        /*0018*/ 	.byte	0x04, 0x12
        /*001a*/ 	.short	(.L_5 - .L_4)
	.align		4
.L_4:
        /*001c*/ 	.word	index@(_Z16reduction_kernelPdS_i)
        /*0020*/ 	.word	0x00000000
.L_5:


//--------------------- .nv.compat                --------------------------
	.section	.nv.compat,"",@"SHT_CUDA_COMPAT_INFO"
	.align	4
        /*0000*/ 	.byte	0x02, 0x09, 0x00, 0x00, 0x02, 0x02, 0x01, 0x00, 0x02, 0x05, 0x05, 0x00, 0x03, 0x07, 0x01, 0x01
        /*0010*/ 	.byte	0x02, 0x03, 0x00, 0x00, 0x02, 0x06, 0x01, 0x00, 0x04, 0x0b, 0x08, 0x00, 0x01, 0x00, 0x00, 0x00
        /*0020*/ 	.byte	0x00, 0x00, 0x00, 0x00


//--------------------- .nv.info._Z16reduction_kernelPdS_i --------------------------
	.section	.nv.info._Z16reduction_kernelPdS_i,"",@"SHT_CUDA_INFO"
	.sectionflags	@""
	.align	4


	//----- nvinfo : EIATTR_CUDA_API_VERSION
	.align		4
        /*0000*/ 	.byte	0x04, 0x37
        /*0002*/ 	.short	(.L_7 - .L_6)
.L_6:
        /*0004*/ 	.word	0x00000082


	//----- nvinfo : EIATTR_KPARAM_INFO
	.align		4
.L_7:
        /*0008*/ 	.byte	0x04, 0x17
        /*000a*/ 	.short	(.L_9 - .L_8)
.L_8:
        /*000c*/ 	.word	0x00000000
        /*0010*/ 	.short	0x0002
        /*0012*/ 	.short	0x0010
        /*0014*/ 	.byte	0x00, 0xf0, 0x11, 0x00


	//----- nvinfo : EIATTR_KPARAM_INFO
	.align		4
.L_9:
        /*0018*/ 	.byte	0x04, 0x17
        /*001a*/ 	.short	(.L_11 - .L_10)
.L_10:
        /*001c*/ 	.word	0x00000000
        /*0020*/ 	.short	0x0001
        /*0022*/ 	.short	0x0008
        /*0024*/ 	.byte	0x00, 0xf5, 0x21, 0x00


	//----- nvinfo : EIATTR_KPARAM_INFO
	.align		4
.L_11:
        /*0028*/ 	.byte	0x04, 0x17
        /*002a*/ 	.short	(.L_13 - .L_12)
.L_12:
        /*002c*/ 	.word	0x00000000
        /*0030*/ 	.short	0x0000
        /*0032*/ 	.short	0x0000
        /*0034*/ 	.byte	0x00, 0xf5, 0x21, 0x00


	//----- nvinfo : EIATTR_SPARSE_MMA_MASK
	.align		4
.L_13:
        /*0038*/ 	.byte	0x03, 0x50
        /*003a*/ 	.short	0x0000


	//----- nvinfo : EIATTR_MAXREG_COUNT
	.align		4
        /*003c*/ 	.byte	0x03, 0x1b
        /*003e*/ 	.short	0x00ff


	//----- nvinfo : EIATTR_MERCURY_ISA_VERSION
	.align		4
        /*0040*/ 	.byte	0x03, 0x5f
        /*0042*/ 	.short	0x0101


	//----- nvinfo : EIATTR_COOP_GROUP_MASK_REGIDS
	.align		4
        /*0044*/ 	.byte	0x04, 0x29
        /*0046*/ 	.short	(.L_15 - .L_14)


	//   ....[0]....
.L_14:
        /*0048*/ 	.word	0xffffffff


	//   ....[1]....
        /*004c*/ 	.word	0xffffffff


	//   ....[2]....
        /*0050*/ 	.word	0xffffffff


	//   ....[3]....
        /*0054*/ 	.word	0xffffffff


	//   ....[4]....
        /*0058*/ 	.word	0xffffffff


	//   ....[5]....
        /*005c*/ 	.word	0xffffffff


	//   ....[6]....
        /*0060*/ 	.word	0xffffffff


	//   ....[7]....
        /*0064*/ 	.word	0xffffffff


	//   ....[8]....
        /*0068*/ 	.word	0xffffffff


	//   ....[9]....
        /*006c*/ 	.word	0xffffffff


	//----- nvinfo : EIATTR_COOP_GROUP_INSTR_OFFSETS
	.align		4
.L_15:
        /*0070*/ 	.byte	0x04, 0x28
        /*0072*/ 	.short	(.L_17 - .L_16)


	//   ....[0]....
.L_16:
        /*0074*/ 	.word	0x00000370


	//   ....[1]....
        /*0078*/ 	.word	0x00000390


	//   ....[2]....
        /*007c*/ 	.word	0x000003d0


	//   ....[3]....
        /*0080*/ 	.word	0x000003e0


	//   ....[4]....
        /*0084*/ 	.word	0x00000420


	//   ....[5]....
        /*0088*/ 	.word	0x00000430


	//   ....[6]....
        /*008c*/ 	.word	0x00000460


	//   ....[7]....
        /*0090*/ 	.word	0x00000470


	//   ....[8]....
        /*0094*/ 	.word	0x00000490


	//   ....[9]....
        /*0098*/ 	.word	0x000004a0


	//----- nvinfo : EIATTR_VRC_CTA_INIT_COUNT
	.align		4
.L_17:
        /*009c*/ 	.byte	0x02, 0x4a
	.zero		1
	.zero		1


	//----- nvinfo : EIATTR_EXIT_INSTR_OFFSETS
	.align		4
        /*00a0*/ 	.byte	0x04, 0x1c
        /*00a2*/ 	.short	(.L_19 - .L_18)


	//   ....[0]....
.L_18:
        /*00a4*/ 	.word	0x000004b0


	//   ....[1]....
        /*00a8*/ 	.word	0x000004f0


	//----- nvinfo : EIATTR_CRS_STACK_SIZE
	.align		4
.L_19:
        /*00ac*/ 	.byte	0x04, 0x1e
        /*00ae*/ 	.short	(.L_21 - .L_20)
.L_20:
        /*00b0*/ 	.word	0x00000000


	//----- nvinfo : EIATTR_CBANK_PARAM_SIZE
	.align		4
.L_21:
        /*00b4*/ 	.byte	0x03, 0x19
        /*00b6*/ 	.short	0x0014


	//----- nvinfo : EIATTR_PARAM_CBANK
	.align		4
        /*00b8*/ 	.byte	0x04, 0x0a
        /*00ba*/ 	.short	(.L_23 - .L_22)
	.align		4
.L_22:
        /*00bc*/ 	.word	index@(.nv.constant0._Z16reduction_kernelPdS_i)
        /*00c0*/ 	.short	0x0380
        /*00c2*/ 	.short	0x0014


	//----- nvinfo : EIATTR_SW_WAR
	.align		4
.L_23:
        /*00c4*/ 	.byte	0x04, 0x36
        /*00c6*/ 	.short	(.L_25 - .L_24)
.L_24:
        /*00c8*/ 	.word	0x00000008
.L_25:


//--------------------- .nv.callgraph             --------------------------
	.section	.nv.callgraph,"",@"SHT_CUDA_CALLGRAPH"
	.align	4
	.sectionentsize	8
	.align		4
        /*0000*/ 	.word	0x00000000
	.align		4
        /*0004*/ 	.word	0xffffffff
	.align		4
        /*0008*/ 	.word	0x00000000
	.align		4
        /*000c*/ 	.word	0xfffffffe
	.align		4
        /*0010*/ 	.word	0x00000000
	.align		4
        /*0014*/ 	.word	0xfffffffd
	.align		4
        /*0018*/ 	.word	0x00000000
	.align		4
        /*001c*/ 	.word	0xfffffffc


//--------------------- .text._Z16reduction_kernelPdS_i --------------------------
	.section	.text._Z16reduction_kernelPdS_i,"ax",@progbits
	.align	128
        .global         _Z16reduction_kernelPdS_i
        .type           _Z16reduction_kernelPdS_i,@function
        .size           _Z16reduction_kernelPdS_i,(.L_x_5 - _Z16reduction_kernelPdS_i)
        .other          _Z16reduction_kernelPdS_i,@"STO_CUDA_ENTRY STV_DEFAULT"
_Z16reduction_kernelPdS_i:
.text._Z16reduction_kernelPdS_i:
[----:B------:R-:W-:Y:S01]  /*0000*/  LDC R1, c[0x0][0x37c] ;  /* 0x0000df00ff017b82 */ /* 0x000fe20000000800 */
[----:B------:R-:W0:Y:S01]  /*0010*/  S2R R0, SR_TID.X ;  /* 0x0000000000007919 */ /* 0x000e220000002100 */
[----:B------:R-:W0:Y:S01]  /*0020*/  LDCU UR6, c[0x0][0x360] ;  /* 0x00006c00ff0677ac */ /* 0x000e220008000800 */
[----:B------:R-:W-:Y:S01]  /*0030*/  BSSY.RECONVERGENT B0, `(.L_x_0) ;  /* 0x0000033000007945 */ /* 0x000fe20003800200 */
[----:B------:R-:W-:Y:S01]  /*0040*/  CS2R R6, SRZ ;  /* 0x0000000000067805 */ /* 0x000fe2000001ff00 */
[----:B------:R-:W0:Y:S01]  /*0050*/  S2R R3, SR_CTAID.X ;  /* 0x0000000000037919 */ /* 0x000e220000002500 */
[----:B------:R-:W1:Y:S01]  /*0060*/  LDCU UR7, c[0x0][0x390] ;  /* 0x00007200ff0777ac */ /* 0x000e620008000800 */
[----:B------:R-:W2:Y:S01]  /*0070*/  LDCU.64 UR4, c[0x0][0x358] ;  /* 0x00006b00ff0477ac */ /* 0x000ea20008000a00 */
[----:B------:R-:W3:Y:S01]  /*0080*/  LDCU UR8, c[0x0][0x390] ;  /* 0x00007200ff0877ac */ /* 0x000ee20008000800 */
[----:B0-----:R-:W-:-:S05]  /*0090*/  IMAD R2, R3, UR6, R0 ;  /* 0x0000000603027c24 */ /* 0x001fca000f8e0200 */
[----:B-1----:R-:W-:-:S13]  /*00a0*/  ISETP.GE.AND P0, PT, R2, UR7, PT ;  /* 0x0000000702007c0c */ /* 0x002fda000bf06270 */
[----:B--23--:R-:W-:Y:S05]  /*00b0*/  @P0 BRA `(.L_x_1) ;  /* 0x0000000000a80947 */ /* 0x00cfea0003800000 */
[----:B------:R-:W0:Y:S01]  /*00c0*/  LDC R18, c[0x0][0x370] ;  /* 0x0000dc00ff127b82 */ /* 0x000e220000000800 */
[----:B------:R-:W-:Y:S01]  /*00d0*/  BSSY.RECONVERGENT B1, `(.L_x_2) ;  /* 0x0000025000017945 */ /* 0x000fe20003800200 */
[----:B------:R-:W-:Y:S01]  /*00e0*/  IMAD.MOV.U32 R15, RZ, RZ, R2 ;  /* 0x000000ffff0f7224 */ /* 0x000fe200078e0002 */
[----:B------:R-:W-:Y:S02]  /*00f0*/  CS2R R6, SRZ ;  /* 0x0000000000067805 */ /* 0x000fe4000001ff00 */
[----:B------:R-:W-:Y:S02]  /*0100*/  CS2R R8, SRZ ;  /* 0x0000000000087805 */ /* 0x000fe4000001ff00 */
[----:B------:R-:W-:Y:S02]  /*0110*/  CS2R R4, SRZ ;  /* 0x0000000000047805 */ /* 0x000fe4000001ff00 */
[----:B------:R-:W-:Y:S01]  /*0120*/  CS2R R16, SRZ ;  /* 0x0000000000107805 */ /* 0x000fe2000001ff00 */
[----:B0-----:R-:W-:-:S07]  /*0130*/  IMAD R18, R18, UR6, RZ ;  /* 0x0000000612127c24 */ /* 0x001fce000f8e02ff */
.L_x_3:
[----:B------:R-:W-:Y:S01]  /*0140*/  ISETP.GE.U32.AND P0, PT, R15, UR8, PT ;  /* 0x000000080f007c0c */ /* 0x000fe2000bf06070 */
[----:B------:R-:W-:-:S04]  /*0150*/  IMAD.IADD R3, R18, 0x1, R15 ;  /* 0x0000000112037824 */ /* 0x000fc800078e020f */
[----:B------:R-:W-:Y:S01]  /*0160*/  IMAD.IADD R25, R18, 0x1, R3 ;  /* 0x0000000112197824 */ /* 0x000fe200078e0203 */
[----:B------:R-:W-:-:S03]  /*0170*/  ISETP.GE.U32.AND P1, PT, R3, UR8, PT ;  /* 0x0000000803007c0c */ /* 0x000fc6000bf26070 */
[----:B------:R-:W-:Y:S01]  /*0180*/  IMAD.IADD R19, R18, 0x1, R25 ;  /* 0x0000000112137824 */ /* 0x000fe200078e0219 */
[----:B------:R-:W-:-:S03]  /*0190*/  ISETP.GE.U32.AND P2, PT, R25, UR8, PT ;  /* 0x0000000819007c0c */ /* 0x000fc6000bf46070 */
[----:B------:R-:W0:Y:S01]  /*01a0*/  @!P0 LDC.64 R22, c[0x0][0x388] ;  /* 0x0000e200ff168b82 */ /* 0x000e220000000a00 */
[----:B------:R-:W-:-:S07]  /*01b0*/  ISETP.GE.U32.AND P3, PT, R19, UR8, PT ;  /* 0x0000000813007c0c */ /* 0x000fce000bf66070 */
[----:B------:R-:W1:Y:S08]  /*01c0*/  @!P1 LDC.64 R12, c[0x0][0x388] ;  /* 0x0000e200ff0c9b82 */ /* 0x000e700000000a00 */
[----:B------:R-:W2:Y:S08]  /*01d0*/  @!P2 LDC.64 R20, c[0x0][0x388] ;  /* 0x0000e200ff14ab82 */ /* 0x000eb00000000a00 */
[----:B------:R-:W3:Y:S01]  /*01e0*/  @!P3 LDC.64 R10, c[0x0][0x388] ;  /* 0x0000e200ff0abb82 */ /* 0x000ee20000000a00 */
[----:B0-----:R-:W-:Y:S01]  /*01f0*/  @!P0 IMAD.WIDE.U32 R22, R15, 0x8, R22 ;  /* 0x000000080f168825 */ /* 0x001fe200078e0016 */
[----:B------:R-:W-:-:S06]  /*0200*/  CS2R R14, SRZ ;  /* 0x00000000000e7805 */ /* 0x000fcc000001ff00 */
[----:B------:R-:W4:Y:S01]  /*0210*/  @!P0 LDG.E.64 R14, desc[UR4][R22.64] ;  /* 0x00000004160e8981 */ /* 0x000f22000c1e1b00 */
[----:B-1----:R-:W-:Y:S01]  /*0220*/  @!P1 IMAD.WIDE.U32 R12, R3, 0x8, R12 ;  /* 0x00000008030c9825 */ /* 0x002fe200078e000c */
[----:B------:R-:W-:Y:S02]  /*0230*/  CS2R R2, SRZ ;  /* 0x0000000000027805 */ /* 0x000fe4000001ff00 */
[----:B------:R-:W-:Y:S01]  /*0240*/  CS2R R26, SRZ ;  /* 0x00000000001a7805 */ /* 0x000fe2000001ff00 */
[----:B--2---:R-:W-:Y:S01]  /*0250*/  @!P2 IMAD.WIDE.U32 R24, R25, 0x8, R20 ;  /* 0x000000081918a825 */ /* 0x004fe200078e0014 */
[----:B------:R-:W-:Y:S02]  /*0260*/  CS2R R20, SRZ ;  /* 0x0000000000147805 */ /* 0x000fe4000001ff00 */
[----:B------:R-:W2:Y:S04]  /*0270*/  @!P1 LDG.E.64 R2, desc[UR4][R12.64] ;  /* 0x000000040c029981 */ /* 0x000ea8000c1e1b00 */
[----:B------:R-:W5:Y:S01]  /*0280*/  @!P2 LDG.E.64 R20, desc[UR4][R24.64] ;  /* 0x000000041814a981 */ /* 0x000f62000c1e1b00 */
[----:B---3--:R-:W-:-:S05]  /*0290*/  @!P3 IMAD.WIDE.U32 R10, R19, 0x8, R10 ;  /* 0x00000008130ab825 */ /* 0x008fca00078e000a */
[----:B------:R-:W3:Y:S01]  /*02a0*/  @!P3 LDG.E.64 R26, desc[UR4][R10.64] ;  /* 0x000000040a1ab981 */ /* 0x000ee2000c1e1b00 */
[----:B----4-:R-:W-:Y:S01]  /*02b0*/  DADD R16, R14, R16 ;  /* 0x000000000e107229 */ /* 0x010fe20000000010 */
[----:B------:R-:W-:-:S05]  /*02c0*/  IMAD.IADD R15, R18, 0x1, R19 ;  /* 0x00000001120f7824 */ /* 0x000fca00078e0213 */
[----:B------:R-:W-:Y:S01]  /*02d0*/  ISETP.GE.AND P0, PT, R15, UR8, PT ;  /* 0x000000080f007c0c */ /* 0x000fe2000bf06270 */
[----:B--2---:R-:W-:Y:S02]  /*02e0*/  DADD R4, R2, R4 ;  /* 0x0000000002047229 */ /* 0x004fe40000000004 */
[----:B-----5:R-:W-:Y:S02]  /*02f0*/  DADD R8, R20, R8 ;  /* 0x0000000014087229 */ /* 0x020fe40000000008 */
[----:B---3--:R-:W-:-:S08]  /*0300*/  DADD R6, R26, R6 ;  /* 0x000000001a067229 */ /* 0x008fd00000000006 */
[----:B------:R-:W-:Y:S05]  /*0310*/  @!P0 BRA `(.L_x_3) ;  /* 0xfffffffc00888947 */ /* 0x000fea000383ffff */
[----:B------:R-:W-:Y:S05]  /*0320*/  BSYNC.RECONVERGENT B1 ;  /* 0x0000000000017941 */ /* 0x000fea0003800200 */
.L_x_2:
[----:B------:R-:W-:-:S08]  /*0330*/  DADD R4, R4, R16 ;  /* 0x0000000004047229 */ /* 0x000fd00000000010 */
[----:B------:R-:W-:-:S08]  /*0340*/  DADD R4, R8, R4 ;  /* 0x0000000008047229 */ /* 0x000fd00000000004 */
[----:B------:R-:W-:-:S11]  /*0350*/  DADD R6, R6, R4 ;  /* 0x0000000006067229 */ /* 0x000fd60000000004 */
.L_x_1:
[----:B------:R-:W-:Y:S05]  /*0360*/  BSYNC.RECONVERGENT B0 ;  /* 0x0000000000007941 */ /* 0x000fea0003800200 */
.L_x_0:
[----:B------:R-:W-:Y:S01]  /*0370*/  SHFL.DOWN PT, R3, R7, 0x10, 0x1f ;  /* 0x0a001f0007037f89 */ /* 0x000fe200000e0000 */
[----:B------:R-:W0:Y:S03]  /*0380*/  LDCU UR7, c[0x0][0x364] ;  /* 0x00006c80ff0777ac */ /* 0x000e260008000800 */
[----:B------:R-:W1:Y:S01]  /*0390*/  SHFL.DOWN PT, R2, R6, 0x10, 0x1f ;  /* 0x0a001f0006027f89 */ /* 0x000e6200000e0000 */
[----:B------:R-:W0:Y:S01]  /*03a0*/  S2R R12, SR_TID.Y ;  /* 0x00000000000c7919 */ /* 0x000e220000002200 */
[----:B------:R-:W0:Y:S01]  /*03b0*/  S2R R13, SR_TID.Z ;  /* 0x00000000000d7919 */ /* 0x000e220000002300 */
[----:B-1----:R-:W-:-:S07]  /*03c0*/  DADD R2, R2, R6 ;  /* 0x0000000002027229 */ /* 0x002fce0000000006 */
[----:B------:R-:W-:Y:S04]  /*03d0*/  SHFL.DOWN PT, R5, R3, 0x8, 0x1f ;  /* 0x09001f0003057f89 */ /* 0x000fe800000e0000 */
[----:B------:R-:W1:Y:S02]  /*03e0*/  SHFL.DOWN PT, R4, R2, 0x8, 0x1f ;  /* 0x09001f0002047f89 */ /* 0x000e6400000e0000 */
[----:B-1----:R-:W-:Y:S01]  /*03f0*/  DADD R4, R2, R4 ;  /* 0x0000000002047229 */ /* 0x002fe20000000004 */
[----:B0-----:R-:W-:-:S04]  /*0400*/  IMAD R3, R13, UR7, R12 ;  /* 0x000000070d037c24 */ /* 0x001fc8000f8e020c */
[----:B------:R-:W-:Y:S02]  /*0410*/  IMAD R3, R3, UR6, R0 ;  /* 0x0000000603037c24 */ /* 0x000fe4000f8e0200 */
[----:B------:R-:W-:Y:S04]  /*0420*/  SHFL.DOWN PT, R9, R5, 0x4, 0x1f ;  /* 0x08801f0005097f89 */ /* 0x000fe800000e0000 */
[----:B------:R-:W0:Y:S01]  /*0430*/  SHFL.DOWN PT, R8, R4, 0x4, 0x1f ;  /* 0x08801f0004087f89 */ /* 0x000e2200000e0000 */
[----:B------:R-:W-:Y:S01]  /*0440*/  LOP3.LUT P0, RZ, R3, 0x1f, RZ, 0xc0, !PT ;  /* 0x0000001f03ff7812 */ /* 0x000fe2000780c0ff */
[----:B0-----:R-:W-:-:S07]  /*0450*/  DADD R8, R4, R8 ;  /* 0x0000000004087229 */ /* 0x001fce0000000008 */
[----:B------:R-:W-:Y:S04]  /*0460*/  SHFL.DOWN PT, R11, R9, 0x2, 0x1f ;  /* 0x08401f00090b7f89 */ /* 0x000fe800000e0000 */
[----:B------:R-:W0:Y:S02]  /*0470*/  SHFL.DOWN PT, R10, R8, 0x2, 0x1f ;  /* 0x08401f00080a7f89 */ /* 0x000e2400000e0000 */
[----:B0-----:R-:W-:-:S07]  /*0480*/  DADD R10, R8, R10 ;  /* 0x00000000080a7229 */ /* 0x001fce000000000a */
[----:B------:R0:W1:Y:S04]  /*0490*/  SHFL.DOWN PT, R3, R11, 0x1, 0x1f ;  /* 0x08201f000b037f89 */ /* 0x00006800000e0000 */
[----:B------:R0:W2:Y:S01]  /*04a0*/  SHFL.DOWN PT, R2, R10, 0x1, 0x1f ;  /* 0x08201f000a027f89 */ /* 0x0000a200000e0000 */
[----:B------:R-:W-:Y:S05]  /*04b0*/  @P0 EXIT ;  /* 0x000000000000094d */ /* 0x000fea0003800000 */
[----:B------:R-:W3:Y:S01]  /*04c0*/  LDC.64 R4, c[0x0][0x380] ;  /* 0x0000e000ff047b82 */ /* 0x000ee20000000a00 */
[----:B-12---:R-:W-:-:S07]  /*04d0*/  DADD R2, R10, R2 ;  /* 0x000000000a027229 */ /* 0x006fce0000000002 */
[----:B---3--:R-:W-:Y:S01]  /*04e0*/  REDG.E.ADD.F64.RN.STRONG.GPU desc[UR4][R4.64], R2 ;  /* 0x00000002040079a6 */ /* 0x008fe2000c12ff04 */
[----:B------:R-:W-:Y:S05]  /*04f0*/  EXIT ;  /* 0x000000000000794d */ /* 0x000fea0003800000 */
.L_x_4:
[----:B------:R-:W-:-:S00]  /*0500*/  BRA `(.L_x_4) ;  /* 0xfffffffc00fc7947 */ /* 0x000fc0000383ffff */
[----:B------:R-:W-:-:S00]  /*0510*/  NOP ;  /* 0x0000000000007918 */ /* 0x000fc00000000000 */
        /* <DEDUP_REMOVED lines=14> */
.L_x_5:


//--------------------- .nv.shared.reserved.0     --------------------------
	.section	.nv.shared.reserved.0,"aw",@nobits
	.weak		__nv_reservedSMEM_offset_0_alias
	.size		__nv_reservedSMEM_offset_0_alias, 0, 64
	.other		__nv_reservedSMEM_offset_0_alias,@"STO_CUDA_RESERVED_SHARED STV_DEFAULT"
__nv_reservedSMEM_offset_0_alias:
	.zero		0
	.zero		64


//--------------------- .nv.constant0._Z16reduction_kernelPdS_i --------------------------
	.section	.nv.constant0._Z16reduction_kernelPdS_i,"a",@progbits
	.sectionflags	@""
	.align	4
.nv.constant0._Z16reduction_kernelPdS_i:
	.zero		916


//--------------------- SYMBOLS --------------------------

	.type		.nv.reservedSmem.offset0,@object
	.size		.nv.reservedSmem.offset0,0x4
